//
// Generated by NVIDIA NVVM Compiler
//
// Compiler Build ID: CL-36424714
// Cuda compilation tools, release 13.0, V13.0.88
// Based on NVVM 20.0.0
//

.version 9.0
.target sm_100
.address_size 64

	// .globl	_Z6kerneliiffffiPf

.visible .entry _Z6kerneliiffffiPf(
	.param .u32 _Z6kerneliiffffiPf_param_0,
	.param .u32 _Z6kerneliiffffiPf_param_1,
	.param .f32 _Z6kerneliiffffiPf_param_2,
	.param .f32 _Z6kerneliiffffiPf_param_3,
	.param .f32 _Z6kerneliiffffiPf_param_4,
	.param .f32 _Z6kerneliiffffiPf_param_5,
	.param .u32 _Z6kerneliiffffiPf_param_6,
	.param .u64 .ptr .align 1 _Z6kerneliiffffiPf_param_7
)
{
	.reg .pred 	%p<5>;
	.reg .b32 	%r<15>;
	.reg .b32 	%f<35>;
	.reg .b64 	%rd<5>;
	.reg .b64 	%fd<6>;

	ld.param.u32 	%r5, [_Z6kerneliiffffiPf_param_0];
	ld.param.u32 	%r6, [_Z6kerneliiffffiPf_param_1];
	ld.param.f32 	%f14, [_Z6kerneliiffffiPf_param_2];
	ld.param.f32 	%f15, [_Z6kerneliiffffiPf_param_3];
	ld.param.f32 	%f16, [_Z6kerneliiffffiPf_param_4];
	ld.param.f32 	%f17, [_Z6kerneliiffffiPf_param_5];
	ld.param.u32 	%r4, [_Z6kerneliiffffiPf_param_6];
	ld.param.u64 	%rd1, [_Z6kerneliiffffiPf_param_7];
	mov.u32 	%r7, %ctaid.x;
	mov.u32 	%r8, %ntid.x;
	mov.u32 	%r9, %tid.x;
	mad.lo.s32 	%r1, %r7, %r8, %r9;
	div.s32 	%r10, %r1, %r5;
	mul.lo.s32 	%r11, %r10, %r5;
	sub.s32 	%r12, %r1, %r11;
	sub.f32 	%f18, %f16, %f14;
	cvt.rn.f32.s32 	%f19, %r5;
	div.rn.f32 	%f20, %f18, %f19;
	sub.f32 	%f21, %f17, %f15;
	cvt.rn.f32.s32 	%f22, %r6;
	div.rn.f32 	%f23, %f21, %f22;
	cvt.rn.f32.s32 	%f24, %r12;
	fma.rn.f32 	%f1, %f20, %f24, %f14;
	cvt.rn.f32.s32 	%f25, %r10;
	mul.f32 	%f26, %f23, %f25;
	sub.f32 	%f2, %f17, %f26;
	setp.lt.s32 	%p1, %r4, 1;
	mov.f32 	%f34, 0f00000000;
	@%p1 bra 	$L__BB0_4;
	cvt.f64.f32 	%fd1, %f2;
	mov.b32 	%r14, 0;
	mov.f32 	%f30, 0f00000000;
	mov.f32 	%f31, %f30;
	mov.f32 	%f32, %f30;
	mov.f32 	%f33, %f30;
$L__BB0_2:
	sub.f32 	%f28, %f31, %f30;
	add.f32 	%f7, %f1, %f28;
	cvt.f64.f32 	%fd2, %f32;
	add.f64 	%fd3, %fd2, %fd2;
	cvt.f64.f32 	%fd4, %f33;
	fma.rn.f64 	%fd5, %fd3, %fd4, %fd1;
	cvt.rn.f32.f64 	%f33, %fd5;
	add.s32 	%r14, %r14, 1;
	mul.f32 	%f31, %f7, %f7;
	mul.f32 	%f30, %f33, %f33;
	add.f32 	%f29, %f30, %f31;
	setp.le.f32 	%p2, %f29, 0f40800000;
	setp.lt.s32 	%p3, %r14, %r4;
	and.pred  	%p4, %p2, %p3;
	mov.f32 	%f32, %f7;
	@%p4 bra 	$L__BB0_2;
	cvt.rn.f32.u32 	%f34, %r14;
$L__BB0_4:
	cvta.to.global.u64 	%rd2, %rd1;
	mul.wide.s32 	%rd3, %r1, 4;
	add.s64 	%rd4, %rd2, %rd3;
	st.global.f32 	[%rd4], %f34;
	ret;

}


// ===== COMPILED SASS (sm_100) =====

	.target	sm_100

	.elftype	@"ET_EXEC"


//--------------------- .note.nv.tkinfo           --------------------------
	.section	.note.nv.tkinfo,"",@"SHT_NOTE"
	.sectionflags	@"SHF_NOTE_NV_TKINFO"
	.tkinfo
        /*0018*/ 	.word	0x00000002
        /*0030*/ 	.string	""
        /*0030*/ 	.string	"ptxas"
        /*0030*/ 	.string	"Cuda compilation tools, release 13.0, V13.0.88"
        /*0030*/ 	.string	"Build cuda_13.0.r13.0/compiler.36424714_0"
        /*0030*/ 	.string	"-arch sm_100 -m 64 "



//--------------------- .note.nv.cuinfo           --------------------------
	.section	.note.nv.cuinfo,"",@"SHT_NOTE"
	.sectionflags	@"SHF_NOTE_NV_CUINFO"
        /*0018*/ 	.short	0x0002
        /*001a*/ 	.short	0x0064
        /*001c*/ 	.short	0x0082
	.zero		2


//--------------------- .nv.info                  --------------------------
	.section	.nv.info,"",@"SHT_CUDA_INFO"
	.align	4


	//----- nvinfo : EIATTR_REGCOUNT
	.align		4
        /*0000*/ 	.byte	0x04, 0x2f
        /*0002*/ 	.short	(.L_1 - .L_0)
	.align		4
.L_0:
        /*0004*/ 	.word	index@(_Z6kerneliiffffiPf)
        /*0008*/ 	.word	0x00000013


	//----- nvinfo : EIATTR_FRAME_SIZE
	.align		4
.L_1:
        /*000c*/ 	.byte	0x04, 0x11
        /*000e*/ 	.short	(.L_3 - .L_2)
	.align		4
.L_2:
        /*0010*/ 	.word	index@($__internal_0_$__cuda_sm3x_div_rn_noftz_f32_slowpath)
        /*0014*/ 	.word	0x00000000


	//----- nvinfo : EIATTR_FRAME_SIZE
	.align		4
.L_3:
        /*0018*/ 	.byte	0x04, 0x11
        /*001a*/ 	.short	(.L_5 - .L_4)
	.align		4
.L_4:
        /*001c*/ 	.word	index@(_Z6kerneliiffffiPf)
        /*0020*/ 	.word	0x00000000


	//----- nvinfo : EIATTR_MIN_STACK_SIZE
	.align		4
.L_5:
        /*0024*/ 	.byte	0x04, 0x12
        /*0026*/ 	.short	(.L_7 - .L_6)
	.align		4
.L_6:
        /*0028*/ 	.word	index@(_Z6kerneliiffffiPf)
        /*002c*/ 	.word	0x00000000
.L_7:


//--------------------- .nv.compat                --------------------------
	.section	.nv.compat,"",@"SHT_CUDA_COMPAT_INFO"
	.align	4
        /*0000*/ 	.byte	0x02, 0x09, 0x00, 0x00, 0x02, 0x02, 0x01, 0x00, 0x02, 0x05, 0x05, 0x00, 0x03, 0x07, 0x01, 0x01
        /*0010*/ 	.byte	0x02, 0x03, 0x00, 0x00, 0x02, 0x06, 0x01, 0x00, 0x04, 0x0b, 0x08, 0x00, 0x01, 0x00, 0x00, 0x00
        /*0020*/ 	.byte	0x00, 0x00, 0x00, 0x00


//--------------------- .nv.info._Z6kerneliiffffiPf --------------------------
	.section	.nv.info._Z6kerneliiffffiPf,"",@"SHT_CUDA_INFO"
	.sectionflags	@""
	.align	4


	//----- nvinfo : EIATTR_CUDA_API_VERSION
	.align		4
        /*0000*/ 	.byte	0x04, 0x37
        /*0002*/ 	.short	(.L_9 - .L_8)
.L_8:
        /*0004*/ 	.word	0x00000082


	//----- nvinfo : EIATTR_KPARAM_INFO
	.align		4
.L_9:
        /*0008*/ 	.byte	0x04, 0x17
        /*000a*/ 	.short	(.L_11 - .L_10)
.L_10:
        /*000c*/ 	.word	0x00000000
        /*0010*/ 	.short	0x0007
        /*0012*/ 	.short	0x0020
        /*0014*/ 	.byte	0x00, 0xf5, 0x21, 0x00


	//----- nvinfo : EIATTR_KPARAM_INFO
	.align		4
.L_11:
        /*0018*/ 	.byte	0x04, 0x17
        /*001a*/ 	.short	(.L_13 - .L_12)
.L_12:
        /*001c*/ 	.word	0x00000000
        /*0020*/ 	.short	0x0006
        /*0022*/ 	.short	0x0018
        /*0024*/ 	.byte	0x00, 0xf0, 0x11, 0x00


	//----- nvinfo : EIATTR_KPARAM_INFO
	.align		4
.L_13:
        /*0028*/ 	.byte	0x04, 0x17
        /*002a*/ 	.short	(.L_15 - .L_14)
.L_14:
        /*002c*/ 	.word	0x00000000
        /*0030*/ 	.short	0x0005
        /*0032*/ 	.short	0x0014
        /*0034*/ 	.byte	0x00, 0xf0, 0x11, 0x00


	//----- nvinfo : EIATTR_KPARAM_INFO
	.align		4
.L_15:
        /*0038*/ 	.byte	0x04, 0x17
        /*003a*/ 	.short	(.L_17 - .L_16)
.L_16:
        /*003c*/ 	.word	0x00000000
        /*0040*/ 	.short	0x0004
        /*0042*/ 	.short	0x0010
        /*0044*/ 	.byte	0x00, 0xf0, 0x11, 0x00


	//----- nvinfo : EIATTR_KPARAM_INFO
	.align		4
.L_17:
        /*0048*/ 	.byte	0x04, 0x17
        /*004a*/ 	.short	(.L_19 - .L_18)
.L_18:
        /*004c*/ 	.word	0x00000000
        /*0050*/ 	.short	0x0003
        /*0052*/ 	.short	0x000c
        /*0054*/ 	.byte	0x00, 0xf0, 0x11, 0x00


	//----- nvinfo : EIATTR_KPARAM_INFO
	.align		4
.L_19:
        /*0058*/ 	.byte	0x04, 0x17
        /*005a*/ 	.short	(.L_21 - .L_20)
.L_20:
        /*005c*/ 	.word	0x00000000
        /*0060*/ 	.short	0x0002
        /*0062*/ 	.short	0x0008
        /*0064*/ 	.byte	0x00, 0xf0, 0x11, 0x00


	//----- nvinfo : EIATTR_KPARAM_INFO
	.align		4
.L_21:
        /*0068*/ 	.byte	0x04, 0x17
        /*006a*/ 	.short	(.L_23 - .L_22)
.L_22:
        /*006c*/ 	.word	0x00000000
        /*0070*/ 	.short	0x0001
        /*0072*/ 	.short	0x0004
        /*0074*/ 	.byte	0x00, 0xf0, 0x11, 0x00


	//----- nvinfo : EIATTR_KPARAM_INFO
	.align		4
.L_23:
        /*0078*/ 	.byte	0x04, 0x17
        /*007a*/ 	.short	(.L_25 - .L_24)
.L_24:
        /*007c*/ 	.word	0x00000000
        /*0080*/ 	.short	0x0000
        /*0082*/ 	.short	0x0000
        /*0084*/ 	.byte	0x00, 0xf0, 0x11, 0x00


	//----- nvinfo : EIATTR_SPARSE_MMA_MASK
	.align		4
.L_25:
        /*0088*/ 	.byte	0x03, 0x50
        /*008a*/ 	.short	0x0000


	//----- nvinfo : EIATTR_MAXREG_COUNT
	.align		4
        /*008c*/ 	.byte	0x03, 0x1b
        /*008e*/ 	.short	0x00ff


	//----- nvinfo : EIATTR_MERCURY_ISA_VERSION
	.align		4
        /*0090*/ 	.byte	0x03, 0x5f
        /*0092*/ 	.short	0x0101


	//----- nvinfo : EIATTR_VRC_CTA_INIT_COUNT
	.align		4
        /*0094*/ 	.byte	0x02, 0x4a
	.zero		1
	.zero		1


	//----- nvinfo : EIATTR_EXIT_INSTR_OFFSETS
	.align		4
        /*0098*/ 	.byte	0x04, 0x1c
        /*009a*/ 	.short	(.L_27 - .L_26)


	//   ....[0]....
.L_26:
        /*009c*/ 	.word	0x00000630


	//----- nvinfo : EIATTR_CRS_STACK_SIZE
	.align		4
.L_27:
        /*00a0*/ 	.byte	0x04, 0x1e
        /*00a2*/ 	.short	(.L_29 - .L_28)
.L_28:
        /*00a4*/ 	.word	0x00000000


	//----- nvinfo : EIATTR_CBANK_PARAM_SIZE
	.align		4
.L_29:
        /*00a8*/ 	.byte	0x03, 0x19
        /*00aa*/ 	.short	0x0028


	//----- nvinfo : EIATTR_PARAM_CBANK
	.align		4
        /*00ac*/ 	.byte	0x04, 0x0a
        /*00ae*/ 	.short	(.L_31 - .L_30)
	.align		4
.L_30:
        /*00b0*/ 	.word	index@(.nv.constant0._Z6kerneliiffffiPf)
        /*00b4*/ 	.short	0x0380
        /*00b6*/ 	.short	0x0028


	//----- nvinfo : EIATTR_SW_WAR
	.align		4
.L_31:
        /*00b8*/ 	.byte	0x04, 0x36
        /*00ba*/ 	.short	(.L_33 - .L_32)
.L_32:
        /*00bc*/ 	.word	0x00000008
.L_33:


//--------------------- .nv.callgraph             --------------------------
	.section	.nv.callgraph,"",@"SHT_CUDA_CALLGRAPH"
	.align	4
	.sectionentsize	8
	.align		4
        /*0000*/ 	.word	0x00000000
	.align		4
        /*0004*/ 	.word	0xffffffff
	.align		4
        /*0008*/ 	.word	0x00000000
	.align		4
        /*000c*/ 	.word	0xfffffffe
	.align		4
        /*0010*/ 	.word	0x00000000
	.align		4
        /*0014*/ 	.word	0xfffffffd
	.align		4
        /*0018*/ 	.word	0x00000000
	.align		4
        /*001c*/ 	.word	0xfffffffc


//--------------------- .text._Z6kerneliiffffiPf  --------------------------
	.section	.text._Z6kerneliiffffiPf,"ax",@progbits
	.align	128
        .global         _Z6kerneliiffffiPf
        .type           _Z6kerneliiffffiPf,@function
        .size           _Z6kerneliiffffiPf,(.L_x_14 - _Z6kerneliiffffiPf)
        .other          _Z6kerneliiffffiPf,@"STO_CUDA_ENTRY STV_DEFAULT"
_Z6kerneliiffffiPf:
.text._Z6kerneliiffffiPf:
[----:B------:R-:W-:Y:S08]  /*0000*/  LDC R1, c[0x0][0x37c] ;  /* 0x0000df00ff017b82 */ /* 0x000ff00000000800 */
[----:B------:R-:W0:Y:S01]  /*0010*/  LDC R3, c[0x0][0x380] ;  /* 0x0000e000ff037b82 */ /* 0x000e220000000800 */
[----:B------:R-:W1:Y:S07]  /*0020*/  S2R R7, SR_TID.X ;  /* 0x0000000000077919 */ /* 0x000e6e0000002100 */
[----:B------:R-:W1:Y:S08]  /*0030*/  S2UR UR4, SR_CTAID.X ;  /* 0x00000000000479c3 */ /* 0x000e700000002500 */
[----:B------:R-:W1:Y:S01]  /*0040*/  LDC R2, c[0x0][0x360] ;  /* 0x0000d800ff027b82 */ /* 0x000e620000000800 */
[----:B0-----:R-:W-:-:S07]  /*0050*/  IABS R9, R3 ;  /* 0x0000000300097213 */ /* 0x001fce0000000000 */
[----:B------:R-:W0:Y:S01]  /*0060*/  LDC R8, c[0x0][0x388] ;  /* 0x0000e200ff087b82 */ /* 0x000e220000000800 */
[----:B------:R-:W2:Y:S01]  /*0070*/  I2F.RP R0, R9 ;  /* 0x0000000900007306 */ /* 0x000ea20000209400 */
[----:B-1----:R-:W-:Y:S01]  /*0080*/  IMAD R2, R2, UR4, R7 ;  /* 0x0000000402027c24 */ /* 0x002fe2000f8e0207 */
[----:B------:R-:W0:Y:S06]  /*0090*/  LDCU UR4, c[0x0][0x390] ;  /* 0x00007200ff0477ac */ /* 0x000e2c0008000800 */
[----:B--2---:R-:W1:Y:S02]  /*00a0*/  MUFU.RCP R0, R0 ;  /* 0x0000000000007308 */ /* 0x004e640000001000 */
[----:B-1----:R-:W-:Y:S01]  /*00b0*/  VIADD R4, R0, 0xffffffe ;  /* 0x0ffffffe00047836 */ /* 0x002fe20000000000 */
[----:B------:R-:W-:-:S05]  /*00c0*/  IABS R0, R2 ;  /* 0x0000000200007213 */ /* 0x000fca0000000000 */
[----:B------:R1:W2:Y:S02]  /*00d0*/  F2I.FTZ.U32.TRUNC.NTZ R5, R4 ;  /* 0x0000000400057305 */ /* 0x0002a4000021f000 */
[----:B-1----:R-:W-:Y:S02]  /*00e0*/  IMAD.MOV.U32 R4, RZ, RZ, RZ ;  /* 0x000000ffff047224 */ /* 0x002fe400078e00ff */
[----:B--2---:R-:W-:-:S04]  /*00f0*/  IMAD.MOV R6, RZ, RZ, -R5 ;  /* 0x000000ffff067224 */ /* 0x004fc800078e0a05 */
[----:B------:R-:W-:-:S04]  /*0100*/  IMAD R7, R6, R9, RZ ;  /* 0x0000000906077224 */ /* 0x000fc800078e02ff */
[----:B------:R-:W-:Y:S01]  /*0110*/  IMAD.HI.U32 R5, R5, R7, R4 ;  /* 0x0000000705057227 */ /* 0x000fe200078e0004 */
[----:B------:R-:W-:-:S04]  /*0120*/  I2FP.F32.S32 R7, R3 ;  /* 0x0000000300077245 */ /* 0x000fc80000201400 */
[----:B------:R-:W1:Y:S01]  /*0130*/  MUFU.RCP R6, R7 ;  /* 0x0000000700067308 */ /* 0x000e620000001000 */
[----:B------:R-:W-:-:S04]  /*0140*/  IMAD.HI.U32 R4, R5, R0, RZ ;  /* 0x0000000005047227 */ /* 0x000fc800078e00ff */
[----:B------:R-:W-:-:S04]  /*0150*/  IMAD.MOV R5, RZ, RZ, -R4 ;  /* 0x000000ffff057224 */ /* 0x000fc800078e0a04 */
[----:B------:R-:W-:-:S05]  /*0160*/  IMAD R0, R9, R5, R0 ;  /* 0x0000000509007224 */ /* 0x000fca00078e0200 */
[----:B------:R-:W-:Y:S01]  /*0170*/  ISETP.GT.U32.AND P2, PT, R9, R0, PT ;  /* 0x000000000900720c */ /* 0x000fe20003f44070 */
[----:B-1----:R-:W-:-:S04]  /*0180*/  FFMA R5, -R7, R6, 1 ;  /* 0x3f80000007057423 */ /* 0x002fc80000000106 */
[----:B------:R-:W-:-:S08]  /*0190*/  FFMA R5, R6, R5, R6 ;  /* 0x0000000506057223 */ /* 0x000fd00000000006 */
[----:B------:R-:W-:Y:S02]  /*01a0*/  @!P2 IMAD.IADD R0, R0, 0x1, -R9 ;  /* 0x000000010000a824 */ /* 0x000fe400078e0a09 */
[----:B------:R-:W-:Y:S01]  /*01b0*/  @!P2 VIADD R4, R4, 0x1 ;  /* 0x000000010404a836 */ /* 0x000fe20000000000 */
[----:B------:R-:W-:Y:S02]  /*01c0*/  ISETP.NE.AND P2, PT, R3, RZ, PT ;  /* 0x000000ff0300720c */ /* 0x000fe40003f45270 */
[----:B------:R-:W-:Y:S02]  /*01d0*/  ISETP.GE.U32.AND P0, PT, R0, R9, PT ;  /* 0x000000090000720c */ /* 0x000fe40003f06070 */
[----:B------:R-:W-:-:S04]  /*01e0*/  LOP3.LUT R0, R2, R3, RZ, 0x3c, !PT ;  /* 0x0000000302007212 */ /* 0x000fc800078e3cff */
[----:B------:R-:W-:Y:S01]  /*01f0*/  ISETP.GE.AND P1, PT, R0, RZ, PT ;  /* 0x000000ff0000720c */ /* 0x000fe20003f26270 */
[----:B0-----:R-:W-:-:S04]  /*0200*/  FADD R0, -R8, UR4 ;  /* 0x0000000408007e21 */ /* 0x001fc80008000100 */
[----:B------:R-:W-:Y:S02]  /*0210*/  FFMA R6, R0, R5, RZ ;  /* 0x0000000500067223 */ /* 0x000fe400000000ff */
[----:B------:R-:W-:Y:S01]  /*0220*/  @P0 IADD3 R4, PT, PT, R4, 0x1, RZ ;  /* 0x0000000104040810 */ /* 0x000fe20007ffe0ff */
[----:B------:R-:W0:Y:S01]  /*0230*/  FCHK P0, R0, R7 ;  /* 0x0000000700007302 */ /* 0x000e220000000000 */
[----:B------:R-:W-:-:S04]  /*0240*/  FFMA R8, -R7, R6, R0 ;  /* 0x0000000607087223 */ /* 0x000fc80000000100 */
[----:B------:R-:W-:Y:S01]  /*0250*/  @!P1 IMAD.MOV R4, RZ, RZ, -R4 ;  /* 0x000000ffff049224 */ /* 0x000fe200078e0a04 */
[----:B------:R-:W-:Y:S01]  /*0260*/  @!P2 LOP3.LUT R4, RZ, R3, RZ, 0x33, !PT ;  /* 0x00000003ff04a212 */ /* 0x000fe200078e33ff */
[----:B------:R-:W-:-:S04]  /*0270*/  FFMA R5, R5, R8, R6 ;  /* 0x0000000805057223 */ /* 0x000fc80000000006 */
[----:B------:R-:W-:-:S04]  /*0280*/  IMAD.MOV R9, RZ, RZ, -R4 ;  /* 0x000000ffff097224 */ /* 0x000fc800078e0a04 */
[----:B------:R-:W-:Y:S01]  /*0290*/  IMAD R6, R3, R9, R2 ;  /* 0x0000000903067224 */ /* 0x000fe200078e0202 */
[----:B0-----:R-:W-:Y:S06]  /*02a0*/  @!P0 BRA `(.L_x_0) ;  /* 0x0000000000108947 */ /* 0x001fec0003800000 */
[----:B------:R-:W-:Y:S01]  /*02b0*/  IMAD.MOV.U32 R3, RZ, RZ, R7 ;  /* 0x000000ffff037224 */ /* 0x000fe200078e0007 */
[----:B------:R-:W-:-:S07]  /*02c0*/  MOV R8, 0x2e0 ;  /* 0x000002e000087802 */ /* 0x000fce0000000f00 */
[----:B------:R-:W-:Y:S05]  /*02d0*/  CALL.REL.NOINC `($__internal_0_$__cuda_sm3x_div_rn_noftz_f32_slowpath) ;  /* 0x0000000000d87944 */ /* 0x000fea0003c00000 */
[----:B------:R-:W-:-:S07]  /*02e0*/  IMAD.MOV.U32 R5, RZ, RZ, R0 ;  /* 0x000000ffff057224 */ /* 0x000fce00078e0000 */
.L_x_0:
[----:B------:R-:W0:Y:S01]  /*02f0*/  LDCU UR4, c[0x0][0x384] ;  /* 0x00007080ff0477ac */ /* 0x000e220008000800 */
[----:B------:R-:W1:Y:S01]  /*0300*/  LDC R0, c[0x0][0x38c] ;  /* 0x0000e300ff007b82 */ /* 0x000e620000000800 */
[----:B0-----:R-:W-:Y:S01]  /*0310*/  I2FP.F32.S32 R3, UR4 ;  /* 0x0000000400037c45 */ /* 0x001fe20008201400 */
[----:B------:R-:W1:Y:S03]  /*0320*/  LDCU UR4, c[0x0][0x394] ;  /* 0x00007280ff0477ac */ /* 0x000e660008000800 */
[----:B------:R-:W0:Y:S01]  /*0330*/  MUFU.RCP R8, R3 ;  /* 0x0000000300087308 */ /* 0x000e220000001000 */
[----:B-1----:R-:W-:Y:S01]  /*0340*/  FADD R0, -R0, UR4 ;  /* 0x0000000400007e21 */ /* 0x002fe20008000100 */
[----:B0-----:R-:W-:-:S06]  /*0350*/  FFMA R7, -R3, R8, 1 ;  /* 0x3f80000003077423 */ /* 0x001fcc0000000108 */
[----:B------:R-:W0:Y:S01]  /*0360*/  FCHK P0, R0, R3 ;  /* 0x0000000300007302 */ /* 0x000e220000000000 */
[----:B------:R-:W-:-:S04]  /*0370*/  FFMA R7, R8, R7, R8 ;  /* 0x0000000708077223 */ /* 0x000fc80000000008 */
[----:B------:R-:W-:-:S04]  /*0380*/  FFMA R8, R0, R7, RZ ;  /* 0x0000000700087223 */ /* 0x000fc800000000ff */
[----:B------:R-:W-:-:S04]  /*0390*/  FFMA R9, -R3, R8, R0 ;  /* 0x0000000803097223 */ /* 0x000fc80000000100 */
[----:B------:R-:W-:Y:S01]  /*03a0*/  FFMA R7, R7, R9, R8 ;  /* 0x0000000907077223 */ /* 0x000fe20000000008 */
[----:B0-----:R-:W-:Y:S06]  /*03b0*/  @!P0 BRA `(.L_x_1) ;  /* 0x00000000000c8947 */ /* 0x001fec0003800000 */
[----:B------:R-:W-:-:S07]  /*03c0*/  MOV R8, 0x3e0 ;  /* 0x000003e000087802 */ /* 0x000fce0000000f00 */
[----:B------:R-:W-:Y:S05]  /*03d0*/  CALL.REL.NOINC `($__internal_0_$__cuda_sm3x_div_rn_noftz_f32_slowpath) ;  /* 0x0000000000987944 */ /* 0x000fea0003c00000 */
[----:B------:R-:W-:-:S07]  /*03e0*/  IMAD.MOV.U32 R7, RZ, RZ, R0 ;  /* 0x000000ffff077224 */ /* 0x000fce00078e0000 */
.L_x_1:
[----:B------:R-:W0:Y:S01]  /*03f0*/  LDCU UR6, c[0x0][0x398] ;  /* 0x00007300ff0677ac */ /* 0x000e220008000800 */
[----:B------:R-:W-:Y:S02]  /*0400*/  I2FP.F32.S32 R4, R4 ;  /* 0x0000000400047245 */ /* 0x000fe40000201400 */
[----:B------:R-:W-:Y:S01]  /*0410*/  I2FP.F32.S32 R6, R6 ;  /* 0x0000000600067245 */ /* 0x000fe20000201400 */
[----:B------:R-:W1:Y:S01]  /*0420*/  LDCU UR8, c[0x0][0x394] ;  /* 0x00007280ff0877ac */ /* 0x000e620008000800 */
[----:B------:R-:W2:Y:S01]  /*0430*/  LDCU UR7, c[0x0][0x388] ;  /* 0x00007100ff0777ac */ /* 0x000ea20008000800 */
[----:B------:R-:W3:Y:S01]  /*0440*/  LDCU.64 UR4, c[0x0][0x358] ;  /* 0x00006b00ff0477ac */ /* 0x000ee20008000a00 */
[----:B0-----:R-:W-:Y:S01]  /*0450*/  UISETP.GE.AND UP0, UPT, UR6, 0x1, UPT ;  /* 0x000000010600788c */ /* 0x001fe2000bf06270 */
[----:B-1----:R-:W-:Y:S01]  /*0460*/  FFMA R4, R4, -R7, UR8 ;  /* 0x0000000804047e23 */ /* 0x002fe20008000807 */
[----:B------:R-:W-:Y:S02]  /*0470*/  HFMA2 R7, -RZ, RZ, 0, 0 ;  /* 0x00000000ff077431 */ /* 0x000fe400000001ff */
[----:B--2---:R-:W-:-:S05]  /*0480*/  FFMA R12, R6, R5, UR7 ;  /* 0x00000007060c7e23 */ /* 0x004fca0008000005 */
[----:B---3--:R-:W-:Y:S05]  /*0490*/  BRA.U !UP0, `(.L_x_2) ;  /* 0x0000000108587547 */ /* 0x008fea000b800000 */
[----:B------:R-:W0:Y:S01]  /*04a0*/  F2F.F64.F32 R4, R4 ;  /* 0x0000000400047310 */ /* 0x000e220000201800 */
[----:B------:R-:W-:Y:S01]  /*04b0*/  BSSY.RECONVERGENT B0, `(.L_x_3) ;  /* 0x0000013000007945 */ /* 0x000fe20003800200 */
[----:B------:R-:W-:Y:S01]  /*04c0*/  IMAD.MOV.U32 R0, RZ, RZ, RZ ;  /* 0x000000ffff007224 */ /* 0x000fe200078e00ff */
[----:B------:R-:W-:Y:S01]  /*04d0*/  CS2R R10, SRZ ;  /* 0x00000000000a7805 */ /* 0x000fe2000001ff00 */
[----:B------:R-:W-:Y:S02]  /*04e0*/  IMAD.MOV.U32 R3, RZ, RZ, RZ ;  /* 0x000000ffff037224 */ /* 0x000fe400078e00ff */
[----:B------:R-:W-:-:S07]  /*04f0*/  IMAD.MOV.U32 R8, RZ, RZ, RZ ;  /* 0x000000ffff087224 */ /* 0x000fce00078e00ff */
.L_x_4:
[----:B------:R1:W2:Y:S01]  /*0500*/  F2F.F64.F32 R6, R11 ;  /* 0x0000000b00067310 */ /* 0x0002a20000201800 */
[----:B------:R-:W-:Y:S01]  /*0510*/  FADD R3, R10, -R3 ;  /* 0x800000030a037221 */ /* 0x000fe20000000000 */
[----:B------:R-:W-:-:S05]  /*0520*/  VIADD R0, R0, 0x1 ;  /* 0x0000000100007836 */ /* 0x000fca0000000000 */
[----:B------:R-:W-:Y:S01]  /*0530*/  ISETP.GE.AND P0, PT, R0, UR6, PT ;  /* 0x0000000600007c0c */ /* 0x000fe2000bf06270 */
[----:B------:R-:W0:Y:S01]  /*0540*/  F2F.F64.F32 R8, R8 ;  /* 0x0000000800087310 */ /* 0x000e220000201800 */
[----:B-1----:R-:W-:-:S04]  /*0550*/  FADD R11, R12, R3 ;  /* 0x000000030c0b7221 */ /* 0x002fc80000000000 */
[----:B------:R-:W-:Y:S01]  /*0560*/  FMUL R10, R11, R11 ;  /* 0x0000000b0b0a7220 */ /* 0x000fe20000400000 */
[----:B--2---:R-:W-:-:S08]  /*0570*/  DADD R6, R6, R6 ;  /* 0x0000000006067229 */ /* 0x004fd00000000006 */
[----:B0-----:R-:W-:-:S06]  /*0580*/  DFMA R6, R6, R8, R4 ;  /* 0x000000080606722b */ /* 0x001fcc0000000004 */
[----:B------:R-:W0:Y:S02]  /*0590*/  F2F.F32.F64 R8, R6 ;  /* 0x0000000600087310 */ /* 0x000e240000301000 */
[----:B0-----:R-:W-:-:S04]  /*05a0*/  FMUL R3, R8, R8 ;  /* 0x0000000808037220 */ /* 0x001fc80000400000 */
[----:B------:R-:W-:-:S05]  /*05b0*/  FADD R9, R10, R3 ;  /* 0x000000030a097221 */ /* 0x000fca0000000000 */
[----:B------:R-:W-:-:S13]  /*05c0*/  FSETP.LE.AND P1, PT, R9, 4, PT ;  /* 0x408000000900780b */ /* 0x000fda0003f23000 */
[----:B------:R-:W-:Y:S05]  /*05d0*/  @!P0 BRA P1, `(.L_x_4) ;  /* 0xfffffffc00c88947 */ /* 0x000fea000083ffff */
[----:B------:R-:W-:Y:S05]  /*05e0*/  BSYNC.RECONVERGENT B0 ;  /* 0x0000000000007941 */ /* 0x000fea0003800200 */
.L_x_3:
[----:B------:R-:W-:-:S07]  /*05f0*/  I2FP.F32.U32 R7, R0 ;  /* 0x0000000000077245 */ /* 0x000fce0000201000 */
.L_x_2:
[----:B------:R-:W0:Y:S02]  /*0600*/  LDC.64 R4, c[0x0][0x3a0] ;  /* 0x0000e800ff047b82 */ /* 0x000e240000000a00 */
[----:B0-----:R-:W-:-:S05]  /*0610*/  IMAD.WIDE R2, R2, 0x4, R4 ;  /* 0x0000000402027825 */ /* 0x001fca00078e0204 */
[----:B------:R-:W-:Y:S01]  /*0620*/  STG.E desc[UR4][R2.64], R7 ;  /* 0x0000000702007986 */ /* 0x000fe2000c101904 */
[----:B------:R-:W-:Y:S05]  /*0630*/  EXIT ;  /* 0x000000000000794d */ /* 0x000fea0003800000 */
        .weak           $__internal_0_$__cuda_sm3x_div_rn_noftz_f32_slowpath
        .type           $__internal_0_$__cuda_sm3x_div_rn_noftz_f32_slowpath,@function
        .size           $__internal_0_$__cuda_sm3x_div_rn_noftz_f32_slowpath,(.L_x_14 - $__internal_0_$__cuda_sm3x_div_rn_noftz_f32_slowpath)
$__internal_0_$__cuda_sm3x_div_rn_noftz_f32_slowpath:
[----:B------:R-:W-:Y:S02]  /*0640*/  SHF.R.U32.HI R9, RZ, 0x17, R3 ;  /* 0x00000017ff097819 */ /* 0x000fe40000011603 */
[----:B------:R-:W-:Y:S02]  /*0650*/  SHF.R.U32.HI R7, RZ, 0x17, R0 ;  /* 0x00000017ff077819 */ /* 0x000fe40000011600 */
[----:B------:R-:W-:Y:S02]  /*0660*/  LOP3.LUT R14, R9, 0xff, RZ, 0xc0, !PT ;  /* 0x000000ff090e7812 */ /* 0x000fe400078ec0ff */
[----:B------:R-:W-:-:S03]  /*0670*/  LOP3.LUT R12, R7, 0xff, RZ, 0xc0, !PT ;  /* 0x000000ff070c7812 */ /* 0x000fc600078ec0ff */
[----:B------:R-:W-:Y:S01]  /*0680*/  VIADD R10, R14, 0xffffffff ;  /* 0xffffffff0e0a7836 */ /* 0x000fe20000000000 */
[----:B------:R-:W-:-:S04]  /*0690*/  IADD3 R9, PT, PT, R12, -0x1, RZ ;  /* 0xffffffff0c097810 */ /* 0x000fc80007ffe0ff */
[----:B------:R-:W-:-:S04]  /*06a0*/  ISETP.GT.U32.AND P0, PT, R10, 0xfd, PT ;  /* 0x000000fd0a00780c */ /* 0x000fc80003f04070 */
[----:B------:R-:W-:-:S13]  /*06b0*/  ISETP.GT.U32.OR P0, PT, R9, 0xfd, P0 ;  /* 0x000000fd0900780c */ /* 0x000fda0000704470 */
[----:B------:R-:W-:Y:S01]  /*06c0*/  @!P0 IMAD.MOV.U32 R7, RZ, RZ, RZ ;  /* 0x000000ffff078224 */ /* 0x000fe200078e00ff */
[----:B------:R-:W-:Y:S06]  /*06d0*/  @!P0 BRA `(.L_x_5) ;  /* 0x00000000005c8947 */ /* 0x000fec0003800000 */
[----:B------:R-:W-:Y:S02]  /*06e0*/  FSETP.GTU.FTZ.AND P0, PT, |R0|, +INF , PT ;  /* 0x7f8000000000780b */ /* 0x000fe40003f1c200 */
[----:B------:R-:W-:-:S04]  /*06f0*/  FSETP.GTU.FTZ.AND P1, PT, |R3|, +INF , PT ;  /* 0x7f8000000300780b */ /* 0x000fc80003f3c200 */
[----:B------:R-:W-:-:S13]  /*0700*/  PLOP3.LUT P0, PT, P0, P1, PT, 0xf8, 0x8f ;  /* 0x00000000008f781c */ /* 0x000fda0000703f70 */
[----:B------:R-:W-:Y:S05]  /*0710*/  @P0 BRA `(.L_x_6) ;  /* 0x0000000400440947 */ /* 0x000fea0003800000 */
[----:B------:R-:W-:-:S13]  /*0720*/  LOP3.LUT P0, RZ, R3, 0x7fffffff, R0, 0xc8, !PT ;  /* 0x7fffffff03ff7812 */ /* 0x000fda000780c800 */
[----:B------:R-:W-:Y:S05]  /*0730*/  @!P0 BRA `(.L_x_7) ;  /* 0x0000000400348947 */ /* 0x000fea0003800000 */
[C---:B------:R-:W-:Y:S02]  /*0740*/  FSETP.NEU.FTZ.AND P2, PT, |R0|.reuse, +INF , PT ;  /* 0x7f8000000000780b */ /* 0x040fe40003f5d200 */
[----:B------:R-:W-:Y:S02]  /*0750*/  FSETP.NEU.FTZ.AND P1, PT, |R3|, +INF , PT ;  /* 0x7f8000000300780b */ /* 0x000fe40003f3d200 */
[----:B------:R-:W-:-:S11]  /*0760*/  FSETP.NEU.FTZ.AND P0, PT, |R0|, +INF , PT ;  /* 0x7f8000000000780b */ /* 0x000fd60003f1d200 */
[----:B------:R-:W-:Y:S05]  /*0770*/  @!P1 BRA !P2, `(.L_x_7) ;  /* 0x0000000400249947 */ /* 0x000fea0005000000 */
[----:B------:R-:W-:-:S04]  /*0780*/  LOP3.LUT P2, RZ, R0, 0x7fffffff, RZ, 0xc0, !PT ;  /* 0x7fffffff00ff7812 */ /* 0x000fc8000784c0ff */
[----:B------:R-:W-:-:S13]  /*0790*/  PLOP3.LUT P1, PT, P1, P2, PT, 0x2f, 0xf2 ;  /* 0x0000000000f2781c */ /* 0x000fda0000f24577 */
[----:B------:R-:W-:Y:S05]  /*07a0*/  @P1 BRA `(.L_x_8) ;  /* 0x0000000400101947 */ /* 0x000fea0003800000 */
[----:B------:R-:W-:-:S04]  /*07b0*/  LOP3.LUT P1, RZ, R3, 0x7fffffff, RZ, 0xc0, !PT ;  /* 0x7fffffff03ff7812 */ /* 0x000fc8000782c0ff */
[----:B------:R-:W-:-:S13]  /*07c0*/  PLOP3.LUT P0, PT, P0, P1, PT, 0x2f, 0xf2 ;  /* 0x0000000000f2781c */ /* 0x000fda0000702577 */
[----:B------:R-:W-:Y:S05]  /*07d0*/  @P0 BRA `(.L_x_9) ;  /* 0x0000000000f80947 */ /* 0x000fea0003800000 */
[----:B------:R-:W-:Y:S02]  /*07e0*/  ISETP.GE.AND P0, PT, R9, RZ, PT ;  /* 0x000000ff0900720c */ /* 0x000fe40003f06270 */
[----:B------:R-:W-:-:S11]  /*07f0*/  ISETP.GE.AND P1, PT, R10, RZ, PT ;  /* 0x000000ff0a00720c */ /* 0x000fd60003f26270 */
[----:B------:R-:W-:Y:S02]  /*0800*/  @P0 IMAD.MOV.U32 R7, RZ, RZ, RZ ;  /* 0x000000ffff070224 */ /* 0x000fe400078e00ff */
[----:B------:R-:W-:Y:S01]  /*0810*/  @!P0 FFMA R0, R0, 1.84467440737095516160e+19, RZ ;  /* 0x5f80000000008823 */ /* 0x000fe200000000ff */
[----:B------:R-:W-:Y:S02]  /*0820*/  @!P0 IMAD.MOV.U32 R7, RZ, RZ, -0x40 ;  /* 0xffffffc0ff078424 */ /* 0x000fe400078e00ff */
[----:B------:R-:W-:Y:S02]  /*0830*/  @!P1 FFMA R3, R3, 1.84467440737095516160e+19, RZ ;  /* 0x5f80000003039823 */ /* 0x000fe400000000ff */
[----:B------:R-:W-:-:S07]  /*0840*/  @!P1 VIADD R7, R7, 0x40 ;  /* 0x0000004007079836 */ /* 0x000fce0000000000 */
.L_x_5:
[----:B------:R-:W-:-:S05]  /*0850*/  LEA R10, R14, 0xc0800000, 0x17 ;  /* 0xc08000000e0a7811 */ /* 0x000fca00078eb8ff */
[----:B------:R-:W-:Y:S01]  /*0860*/  IMAD.IADD R10, R3, 0x1, -R10 ;  /* 0x00000001030a7824 */ /* 0x000fe200078e0a0a */
[----:B------:R-:W-:-:S03]  /*0870*/  IADD3 R3, PT, PT, R12, -0x7f, RZ ;  /* 0xffffff810c037810 */ /* 0x000fc60007ffe0ff */
[----:B------:R0:W1:Y:S01]  /*0880*/  MUFU.RCP R9, R10 ;  /* 0x0000000a00097308 */ /* 0x0000620000001000 */
[----:B------:R-:W-:Y:S01]  /*0890*/  FADD.FTZ R11, -R10, -RZ ;  /* 0x800000ff0a0b7221 */ /* 0x000fe20000010100 */
[C---:B------:R-:W-:Y:S01]  /*08a0*/  IMAD R0, R3.reuse, -0x800000, R0 ;  /* 0xff80000003007824 */ /* 0x040fe200078e0200 */
[----:B0-----:R-:W-:-:S05]  /*08b0*/  IADD3 R10, PT, PT, R3, 0x7f, -R14 ;  /* 0x0000007f030a7810 */ /* 0x001fca0007ffe80e */
[----:B------:R-:W-:Y:S02]  /*08c0*/  IMAD.IADD R10, R10, 0x1, R7 ;  /* 0x000000010a0a7824 */ /* 0x000fe400078e0207 */
[----:B-1----:R-:W-:-:S04]  /*08d0*/  FFMA R12, R9, R11, 1 ;  /* 0x3f800000090c7423 */ /* 0x002fc8000000000b */
[----:B------:R-:W-:-:S04]  /*08e0*/  FFMA R16, R9, R12, R9 ;  /* 0x0000000c09107223 */ /* 0x000fc80000000009 */
[----:B------:R-:W-:-:S04]  /*08f0*/  FFMA R9, R0, R16, RZ ;  /* 0x0000001000097223 */ /* 0x000fc800000000ff */
[----:B------:R-:W-:-:S04]  /*0900*/  FFMA R12, R11, R9, R0 ;  /* 0x000000090b0c7223 */ /* 0x000fc80000000000 */
[----:B------:R-:W-:-:S04]  /*0910*/  FFMA R9, R16, R12, R9 ;  /* 0x0000000c10097223 */ /* 0x000fc80000000009 */
[----:B------:R-:W-:-:S04]  /*0920*/  FFMA R12, R11, R9, R0 ;  /* 0x000000090b0c7223 */ /* 0x000fc80000000000 */
[----:B------:R-:W-:-:S05]  /*0930*/  FFMA R0, R16, R12, R9 ;  /* 0x0000000c10007223 */ /* 0x000fca0000000009 */
[----:B------:R-:W-:-:S04]  /*0940*/  SHF.R.U32.HI R3, RZ, 0x17, R0 ;  /* 0x00000017ff037819 */ /* 0x000fc80000011600 */
[----:B------:R-:W-:-:S05]  /*0950*/  LOP3.LUT R3, R3, 0xff, RZ, 0xc0, !PT ;  /* 0x000000ff03037812 */ /* 0x000fca00078ec0ff */
[----:B------:R-:W-:-:S04]  /*0960*/  IMAD.IADD R11, R3, 0x1, R10 ;  /* 0x00000001030b7824 */ /* 0x000fc800078e020a */
[----:B------:R-:W-:-:S05]  /*0970*/  VIADD R3, R11, 0xffffffff ;  /* 0xffffffff0b037836 */ /* 0x000fca0000000000 */
[----:B------:R-:W-:-:S13]  /*0980*/  ISETP.GE.U32.AND P0, PT, R3, 0xfe, PT ;  /* 0x000000fe0300780c */ /* 0x000fda0003f06070 */
[----:B------:R-:W-:Y:S05]  /*0990*/  @!P0 BRA `(.L_x_10) ;  /* 0x0000000000808947 */ /* 0x000fea0003800000 */
[----:B------:R-:W-:-:S13]  /*09a0*/  ISETP.GT.AND P0, PT, R11, 0xfe, PT ;  /* 0x000000fe0b00780c */ /* 0x000fda0003f04270 */
[----:B------:R-:W-:Y:S05]  /*09b0*/  @P0 BRA `(.L_x_11) ;  /* 0x00000000006c0947 */ /* 0x000fea0003800000 */
[----:B------:R-:W-:-:S13]  /*09c0*/  ISETP.GE.AND P0, PT, R11, 0x1, PT ;  /* 0x000000010b00780c */ /* 0x000fda0003f06270 */
[----:B------:R-:W-:Y:S05]  /*09d0*/  @P0 BRA `(.L_x_12) ;  /* 0x0000000000980947 */ /* 0x000fea0003800000 */
[----:B------:R-:W-:Y:S02]  /*09e0*/  ISETP.GE.AND P0, PT, R11, -0x18, PT ;  /* 0xffffffe80b00780c */ /* 0x000fe40003f06270 */
[----:B------:R-:W-:-:S11]  /*09f0*/  LOP3.LUT R0, R0, 0x80000000, RZ, 0xc0, !PT ;  /* 0x8000000000007812 */ /* 0x000fd600078ec0ff */
[----:B------:R-:W-:Y:S05]  /*0a00*/  @!P0 BRA `(.L_x_12) ;  /* 0x00000000008c8947 */ /* 0x000fea0003800000 */
[CCC-:B------:R-:W-:Y:S01]  /*0a10*/  FFMA.RZ R3, R16.reuse, R12.reuse, R9.reuse ;  /* 0x0000000c10037223 */ /* 0x1c0fe2000000c009 */
[CCC-:B------:R-:W-:Y:S01]  /*0a20*/  FFMA.RM R10, R16.reuse, R12.reuse, R9.reuse ;  /* 0x0000000c100a7223 */ /* 0x1c0fe20000004009 */
[C---:B------:R-:W-:Y:S02]  /*0a30*/  ISETP.NE.AND P2, PT, R11.reuse, RZ, PT ;  /* 0x000000ff0b00720c */ /* 0x040fe40003f45270 */
[----:B------:R-:W-:Y:S02]  /*0a40*/  ISETP.NE.AND P1, PT, R11, RZ, PT ;  /* 0x000000ff0b00720c */ /* 0x000fe40003f25270 */
[----:B------:R-:W-:Y:S01]  /*0a50*/  LOP3.LUT R7, R3, 0x7fffff, RZ, 0xc0, !PT ;  /* 0x007fffff03077812 */ /* 0x000fe200078ec0ff */
[----:B------:R-:W-:Y:S01]  /*0a60*/  FFMA.RP R3, R16, R12, R9 ;  /* 0x0000000c10037223 */ /* 0x000fe20000008009 */
[C---:B------:R-:W-:Y:S01]  /*0a70*/  VIADD R12, R11.reuse, 0x20 ;  /* 0x000000200b0c7836 */ /* 0x040fe20000000000 */
[----:B------:R-:W-:Y:S02]  /*0a80*/  IADD3 R9, PT, PT, -R11, RZ, RZ ;  /* 0x000000ff0b097210 */ /* 0x000fe40007ffe1ff */
[----:B------:R-:W-:-:S02]  /*0a90*/  LOP3.LUT R7, R7, 0x800000, RZ, 0xfc, !PT ;  /* 0x0080000007077812 */ /* 0x000fc400078efcff */
[----:B------:R-:W-:Y:S02]  /*0aa0*/  FSETP.NEU.FTZ.AND P0, PT, R3, R10, PT ;  /* 0x0000000a0300720b */ /* 0x000fe40003f1d000 */
[----:B------:R-:W-:Y:S02]  /*0ab0*/  SHF.L.U32 R12, R7, R12, RZ ;  /* 0x0000000c070c7219 */ /* 0x000fe400000006ff */
[----:B------:R-:W-:Y:S02]  /*0ac0*/  SEL R10, R9, RZ, P2 ;  /* 0x000000ff090a7207 */ /* 0x000fe40001000000 */
[----:B------:R-:W-:Y:S02]  /*0ad0*/  ISETP.NE.AND P1, PT, R12, RZ, P1 ;  /* 0x000000ff0c00720c */ /* 0x000fe40000f25270 */
[----:B------:R-:W-:Y:S02]  /*0ae0*/  SHF.R.U32.HI R10, RZ, R10, R7 ;  /* 0x0000000aff0a7219 */ /* 0x000fe40000011607 */
[----:B------:R-:W-:-:S02]  /*0af0*/  PLOP3.LUT P0, PT, P0, P1, PT, 0xf8, 0x8f ;  /* 0x00000000008f781c */ /* 0x000fc40000703f70 */
[----:B------:R-:W-:Y:S02]  /*0b00*/  SHF.R.U32.HI R12, RZ, 0x1, R10 ;  /* 0x00000001ff0c7819 */ /* 0x000fe4000001160a */
[----:B------:R-:W-:-:S04]  /*0b10*/  SEL R3, RZ, 0x1, !P0 ;  /* 0x00000001ff037807 */ /* 0x000fc80004000000 */
[----:B------:R-:W-:-:S04]  /*0b20*/  LOP3.LUT R3, R3, 0x1, R12, 0xf8, !PT ;  /* 0x0000000103037812 */ /* 0x000fc800078ef80c */
[----:B------:R-:W-:-:S05]  /*0b30*/  LOP3.LUT R3, R3, R10, RZ, 0xc0, !PT ;  /* 0x0000000a03037212 */ /* 0x000fca00078ec0ff */
[----:B------:R-:W-:-:S05]  /*0b40*/  IMAD.IADD R3, R12, 0x1, R3 ;  /* 0x000000010c037824 */ /* 0x000fca00078e0203 */
[----:B------:R-:W-:Y:S01]  /*0b50*/  LOP3.LUT R0, R3, R0, RZ, 0xfc, !PT ;  /* 0x0000000003007212 */ /* 0x000fe200078efcff */
[----:B------:R-:W-:Y:S06]  /*0b60*/  BRA `(.L_x_12) ;  /* 0x0000000000347947 */ /* 0x000fec0003800000 */
.L_x_11:
[----:B------:R-:W-:-:S04]  /*0b70*/  LOP3.LUT R0, R0, 0x80000000, RZ, 0xc0, !PT ;  /* 0x8000000000007812 */ /* 0x000fc800078ec0ff */
[----:B------:R-:W-:Y:S01]  /*0b80*/  LOP3.LUT R0, R0, 0x7f800000, RZ, 0xfc, !PT ;  /* 0x7f80000000007812 */ /* 0x000fe200078efcff */
[----:B------:R-:W-:Y:S06]  /*0b90*/  BRA `(.L_x_12) ;  /* 0x0000000000287947 */ /* 0x000fec0003800000 */
.L_x_10:
[----:B------:R-:W-:Y:S01]  /*0ba0*/  IMAD R0, R10, 0x800000, R0 ;  /* 0x008000000a007824 */ /* 0x000fe200078e0200 */
[----:B------:R-:W-:Y:S06]  /*0bb0*/  BRA `(.L_x_12) ;  /* 0x0000000000207947 */ /* 0x000fec0003800000 */
.L_x_9:
[----:B------:R-:W-:-:S04]  /*0bc0*/  LOP3.LUT R0, R3, 0x80000000, R0, 0x48, !PT ;  /* 0x8000000003007812 */ /* 0x000fc800078e4800 */
[----:B------:R-:W-:Y:S01]  /*0bd0*/  LOP3.LUT R0, R0, 0x7f800000, RZ, 0xfc, !PT ;  /* 0x7f80000000007812 */ /* 0x000fe200078efcff */
[----:B------:R-:W-:Y:S06]  /*0be0*/  BRA `(.L_x_12) ;  /* 0x0000000000147947 */ /* 0x000fec0003800000 */
.L_x_8:
[----:B------:R-:W-:Y:S01]  /*0bf0*/  LOP3.LUT R0, R3, 0x80000000, R0, 0x48, !PT ;  /* 0x8000000003007812 */ /* 0x000fe200078e4800 */
[----:B------:R-:W-:Y:S06]  /*0c00*/  BRA `(.L_x_12) ;  /* 0x00000000000c7947 */ /* 0x000fec0003800000 */
.L_x_7:
[----:B------:R-:W0:Y:S01]  /*0c10*/  MUFU.RSQ R0, -QNAN ;  /* 0xffc0000000007908 */ /* 0x000e220000001400 */
[----:B------:R-:W-:Y:S05]  /*0c20*/  BRA `(.L_x_12) ;  /* 0x0000000000047947 */ /* 0x000fea0003800000 */
.L_x_6:
[----:B------:R-:W-:-:S07]  /*0c30*/  FADD.FTZ R0, R0, R3 ;  /* 0x0000000300007221 */ /* 0x000fce0000010000 */
.L_x_12:
[----:B------:R-:W-:-:S04]  /*0c40*/  IMAD.MOV.U32 R9, RZ, RZ, 0x0 ;  /* 0x00000000ff097424 */ /* 0x000fc800078e00ff */
[----:B0-----:R-:W-:Y:S05]  /*0c50*/  RET.REL.NODEC R8 `(_Z6kerneliiffffiPf) ;  /* 0xfffffff008e87950 */ /* 0x001fea0003c3ffff */
.L_x_13:
[----:B------:R-:W-:-:S00]  /*0c60*/  BRA `(.L_x_13) ;  /* 0xfffffffc00fc7947 */ /* 0x000fc0000383ffff */
[----:B------:R-:W-:-:S00]  /*0c70*/  NOP ;  /* 0x0000000000007918 */ /* 0x000fc00000000000 */
        /* <DEDUP_REMOVED lines=8> */
.L_x_14:


//--------------------- .nv.shared.reserved.0     --------------------------
	.section	.nv.shared.reserved.0,"aw",@nobits
	.weak		__nv_reservedSMEM_offset_0_alias
	.size		__nv_reservedSMEM_offset_0_alias, 0, 64
	.other		__nv_reservedSMEM_offset_0_alias,@"STO_CUDA_RESERVED_SHARED STV_DEFAULT"
__nv_reservedSMEM_offset_0_alias:
	.zero		0
	.zero		64


//--------------------- .nv.constant0._Z6kerneliiffffiPf --------------------------
	.section	.nv.constant0._Z6kerneliiffffiPf,"a",@progbits
	.sectionflags	@""
	.align	4
.nv.constant0._Z6kerneliiffffiPf:
	.zero		936


//--------------------- SYMBOLS --------------------------

	.type		.nv.reservedSmem.offset0,@object
	.size		.nv.reservedSmem.offset0,0x4
